	.headerflags	@"EF_CUDA_TEXMODE_UNIFIED EF_CUDA_64BIT_ADDRESS EF_CUDA_ACCELERATORS EF_CUDA_SM90 EF_CUDA_VIRTUAL_SM(EF_CUDA_SM90)"
	.elftype	@"ET_EXEC"


//--------------------- .nv.info                  --------------------------
	.section	.nv.info,"",@"SHT_CUDA_INFO"
	.align	4


	//----- nvinfo : EIATTR_REGCOUNT
	.align		4
        /*0000*/ 	.byte	0x04, 0x2f
        /*0002*/ 	.short	(.L_1 - .L_0)
	.align		4
.L_0:
        /*0004*/ 	.word	index@(triton_mm)
        /*0008*/ 	.word	0x0000003a


	//----- nvinfo : EIATTR_MIN_STACK_SIZE
	.align		4
.L_1:
        /*000c*/ 	.byte	0x04, 0x12
        /*000e*/ 	.short	(.L_3 - .L_2)
	.align		4
.L_2:
        /*0010*/ 	.word	index@(triton_mm)
        /*0014*/ 	.word	0x00000000


	//----- nvinfo : EIATTR_FRAME_SIZE
	.align		4
.L_3:
        /*0018*/ 	.byte	0x04, 0x11
        /*001a*/ 	.short	(.L_5 - .L_4)
	.align		4
.L_4:
        /*001c*/ 	.word	index@(triton_mm)
        /*0020*/ 	.word	0x00000000


	//----- nvinfo : EIATTR_MIN_STACK_SIZE
	.align		4
.L_5:
        /*0024*/ 	.byte	0x04, 0x12
        /*0026*/ 	.short	(.L_7 - .L_6)
	.align		4
.L_6:
        /*0028*/ 	.word	index@(triton_mm)
        /*002c*/ 	.word	0x00000000
.L_7:


//--------------------- .nv.info.triton_mm        --------------------------
	.section	.nv.info.triton_mm,"",@"SHT_CUDA_INFO"
	.sectionflags	@""
	.align	4


	//----- nvinfo : EIATTR_CUDA_API_VERSION
	.align		4
        /*0000*/ 	.byte	0x04, 0x37
        /*0002*/ 	.short	(.L_9 - .L_8)
.L_8:
        /*0004*/ 	.word	0x0000007c


	//----- nvinfo : EIATTR_KPARAM_INFO
	.align		4
.L_9:
        /*0008*/ 	.byte	0x04, 0x17
        /*000a*/ 	.short	(.L_11 - .L_10)
.L_10:
        /*000c*/ 	.word	0x00000000
        /*0010*/ 	.short	0x0003
        /*0012*/ 	.short	0x0018
        /*0014*/ 	.byte	0x00, 0xf0, 0x11, 0x00


	//----- nvinfo : EIATTR_KPARAM_INFO
	.align		4
.L_11:
        /*0018*/ 	.byte	0x04, 0x17
        /*001a*/ 	.short	(.L_13 - .L_12)
.L_12:
        /*001c*/ 	.word	0x00000000
        /*0020*/ 	.short	0x0002
        /*0022*/ 	.short	0x0010
        /*0024*/ 	.byte	0x00, 0xf0, 0x21, 0x00


	//----- nvinfo : EIATTR_KPARAM_INFO
	.align		4
.L_13:
        /*0028*/ 	.byte	0x04, 0x17
        /*002a*/ 	.short	(.L_15 - .L_14)
.L_14:
        /*002c*/ 	.word	0x00000000
        /*0030*/ 	.short	0x0001
        /*0032*/ 	.short	0x0008
        /*0034*/ 	.byte	0x00, 0xf0, 0x21, 0x00


	//----- nvinfo : EIATTR_KPARAM_INFO
	.align		4
.L_15:
        /*0038*/ 	.byte	0x04, 0x17
        /*003a*/ 	.short	(.L_17 - .L_16)
.L_16:
        /*003c*/ 	.word	0x00000000
        /*0040*/ 	.short	0x0000
        /*0042*/ 	.short	0x0000
        /*0044*/ 	.byte	0x00, 0xf0, 0x21, 0x00


	//----- nvinfo : EIATTR_SPARSE_MMA_MASK
	.align		4
.L_17:
        /*0048*/ 	.byte	0x03, 0x50
        /*004a*/ 	.short	0x0000


	//----- nvinfo : EIATTR_MAXREG_COUNT
	.align		4
        /*004c*/ 	.byte	0x03, 0x1b
        /*004e*/ 	.short	0x00ff


	//----- nvinfo : EIATTR_COOP_GROUP_MASK_REGIDS
	.align		4
        /*0050*/ 	.byte	0x04, 0x29
        /*0052*/ 	.short	(.L_19 - .L_18)


	//   ....[0]....
.L_18:
        /*0054*/ 	.word	0xffffffff


	//----- nvinfo : EIATTR_COOP_GROUP_INSTR_OFFSETS
	.align		4
.L_19:
        /*0058*/ 	.byte	0x04, 0x28
        /*005a*/ 	.short	(.L_21 - .L_20)


	//   ....[0]....
.L_20:
        /*005c*/ 	.word	0x00000870


	//----- nvinfo : EIATTR_EXIT_INSTR_OFFSETS
	.align		4
.L_21:
        /*0060*/ 	.byte	0x04, 0x1c
        /*0062*/ 	.short	(.L_23 - .L_22)


	//   ....[0]....
.L_22:
        /*0064*/ 	.word	0x00000040


	//   ....[1]....
        /*0068*/ 	.word	0x00000f00


	//   ....[2]....
        /*006c*/ 	.word	0x00000f50


	//----- nvinfo : EIATTR_MAX_THREADS
	.align		4
.L_23:
        /*0070*/ 	.byte	0x04, 0x05
        /*0072*/ 	.short	(.L_25 - .L_24)
.L_24:
        /*0074*/ 	.word	0x00000080
        /*0078*/ 	.word	0x00000001
        /*007c*/ 	.word	0x00000001


	//----- nvinfo : EIATTR_CBANK_PARAM_SIZE
	.align		4
.L_25:
        /*0080*/ 	.byte	0x03, 0x19
        /*0082*/ 	.short	0x001c


	//----- nvinfo : EIATTR_PARAM_CBANK
	.align		4
        /*0084*/ 	.byte	0x04, 0x0a
        /*0086*/ 	.short	(.L_27 - .L_26)
	.align		4
.L_26:
        /*0088*/ 	.word	index@(.nv.constant0.triton_mm)
        /*008c*/ 	.short	0x0210
        /*008e*/ 	.short	0x001c


	//----- nvinfo : EIATTR_SW_WAR
	.align		4
.L_27:
        /*0090*/ 	.byte	0x04, 0x36
        /*0092*/ 	.short	(.L_29 - .L_28)
.L_28:
        /*0094*/ 	.word	0x00000008
.L_29:


//--------------------- .nv.callgraph             --------------------------
	.section	.nv.callgraph,"",@"SHT_CUDA_CALLGRAPH"
	.align	4
	.sectionentsize	8
	.align		4
        /*0000*/ 	.word	0x00000000
	.align		4
        /*0004*/ 	.word	0xffffffff
	.align		4
        /*0008*/ 	.word	0x00000000
	.align		4
        /*000c*/ 	.word	0xfffffffe
	.align		4
        /*0010*/ 	.word	0x00000000
	.align		4
        /*0014*/ 	.word	0xfffffffd
	.align		4
        /*0018*/ 	.word	0x00000000
	.align		4
        /*001c*/ 	.word	0xfffffffc


//--------------------- .text.triton_mm           --------------------------
	.section	.text.triton_mm,"ax",@progbits
	.sectionflags	@"SHF_BARRIERS=1"
	.align	128
        .global         triton_mm
        .type           triton_mm,@function
        .size           triton_mm,(.L_x_2 - triton_mm)
        .other          triton_mm,@"STO_CUDA_ENTRY STV_DEFAULT"
triton_mm:
.text.triton_mm:
[----:B------:R-:W1:Y:S02]  /*0000*/  LDC R1, c[0x0][0x28] ;  /* 0x00000a00ff017b82 */ /* 0x000e640000000800 */
[----:B------:R-:W2:Y:S02]  /*0010*/  LDC R5, c[0x0][0x228] ;  /* 0x00008a00ff057b82 */ /* 0x000ea40000000800 */
[----:B--2---:R-:W-:-:S05]  /*0020*/  IMAD R0, R5, 0xc00, RZ ;  /* 0x00000c0005007824 */ /* 0x004fca00078e02ff */
[----:B------:R-:W-:-:S13]  /*0030*/  ISETP.NE.AND P0, PT, R0, RZ, PT ;  /* 0x000000ff0000720c */ /* 0x000fda0003f05270 */
[----:B------:R-:W-:Y:S05]  /*0040*/  @!P0 EXIT ;  /* 0x000000000000894d */ /* 0x000fea0003800000 */
[----:B------:R-:W2:Y:S01]  /*0050*/  S2R R13, SR_CTAID.X ;  /* 0x00000000000d7919 */ /* 0x000ea20000002500 */
[----:B------:R-:W-:Y:S01]  /*0060*/  VIADD R0, R5, 0x3f ;  /* 0x0000003f05007836 */ /* 0x000fe20000000000 */
[----:B------:R-:W-:Y:S01]  /*0070*/  IABS R21, R5 ;  /* 0x0000000500157213 */ /* 0x000fe20000000000 */
[----:B------:R-:W3:Y:S01]  /*0080*/  S2UR UR8, SR_CgaCtaId ;  /* 0x00000000000879c3 */ /* 0x000ee20000008800 */
[----:B------:R-:W-:Y:S01]  /*0090*/  UMOV UR4, 0x400 ;  /* 0x0000040000047882 */ /* 0x000fe20000000000 */
[----:B------:R-:W-:Y:S01]  /*00a0*/  ULDC.64 UR10, c[0x0][0x208] ;  /* 0x00008200000a7ab9 */ /* 0x000fe20000000a00 */
[----:B------:R-:W-:Y:S02]  /*00b0*/  SHF.R.S32.HI R3, RZ, 0x1f, R0 ;  /* 0x0000001fff037819 */ /* 0x000fe40000011400 */
[----:B------:R-:W-:Y:S02]  /*00c0*/  CS2R R24, SRZ ;  /* 0x0000000000187805 */ /* 0x000fe4000001ff00 */
[----:B------:R-:W-:-:S02]  /*00d0*/  CS2R R26, SRZ ;  /* 0x00000000001a7805 */ /* 0x000fc4000001ff00 */
[----:B------:R-:W-:Y:S02]  /*00e0*/  CS2R R28, SRZ ;  /* 0x00000000001c7805 */ /* 0x000fe4000001ff00 */
[----:B------:R-:W-:Y:S02]  /*00f0*/  LEA.HI R3, R3, R0, RZ, 0x6 ;  /* 0x0000000003037211 */ /* 0x000fe400078f30ff */
[----:B------:R-:W-:Y:S02]  /*0100*/  CS2R R30, SRZ ;  /* 0x00000000001e7805 */ /* 0x000fe4000001ff00 */
[----:B------:R-:W-:Y:S02]  /*0110*/  CS2R R32, SRZ ;  /* 0x0000000000207805 */ /* 0x000fe4000001ff00 */
[----:B------:R-:W-:Y:S02]  /*0120*/  CS2R R34, SRZ ;  /* 0x0000000000227805 */ /* 0x000fe4000001ff00 */
[----:B------:R-:W-:-:S02]  /*0130*/  CS2R R36, SRZ ;  /* 0x0000000000247805 */ /* 0x000fc4000001ff00 */
[----:B------:R-:W-:Y:S02]  /*0140*/  CS2R R38, SRZ ;  /* 0x0000000000267805 */ /* 0x000fe4000001ff00 */
[----:B------:R-:W-:Y:S02]  /*0150*/  CS2R R40, SRZ ;  /* 0x0000000000287805 */ /* 0x000fe4000001ff00 */
[----:B------:R-:W-:Y:S02]  /*0160*/  CS2R R42, SRZ ;  /* 0x00000000002a7805 */ /* 0x000fe4000001ff00 */
[----:B------:R-:W-:Y:S02]  /*0170*/  CS2R R44, SRZ ;  /* 0x00000000002c7805 */ /* 0x000fe4000001ff00 */
[----:B------:R-:W-:Y:S02]  /*0180*/  CS2R R46, SRZ ;  /* 0x00000000002e7805 */ /* 0x000fe4000001ff00 */
[----:B------:R-:W-:-:S02]  /*0190*/  CS2R R48, SRZ ;  /* 0x0000000000307805 */ /* 0x000fc4000001ff00 */
[----:B------:R-:W-:Y:S02]  /*01a0*/  CS2R R50, SRZ ;  /* 0x0000000000327805 */ /* 0x000fe4000001ff00 */
[----:B------:R-:W-:Y:S02]  /*01b0*/  CS2R R52, SRZ ;  /* 0x0000000000347805 */ /* 0x000fe4000001ff00 */
[----:B------:R-:W-:Y:S01]  /*01c0*/  CS2R R54, SRZ ;  /* 0x0000000000367805 */ /* 0x000fe2000001ff00 */
[----:B------:R-:W-:Y:S01]  /*01d0*/  UMOV UR9, 0xffffffff ;  /* 0xffffffff00097882 */ /* 0x000fe20000000000 */
[----:B---3--:R-:W-:Y:S01]  /*01e0*/  UPRMT UR8, UR8, 0x654, UR4 ;  /* 0x0000065408087896 */ /* 0x008fe20008000004 */
[C---:B--2---:R-:W-:Y:S01]  /*01f0*/  IMAD.HI R2, R13.reuse, 0x2aaaaaab, RZ ;  /* 0x2aaaaaab0d027827 */ /* 0x044fe200078e02ff */
[----:B------:R-:W-:Y:S02]  /*0200*/  IABS R11, R13 ;  /* 0x0000000d000b7213 */ /* 0x000fe40000000000 */
[----:B------:R-:W-:-:S02]  /*0210*/  ISETP.GE.AND P1, PT, R13, RZ, PT ;  /* 0x000000ff0d00720c */ /* 0x000fc40003f26270 */
[----:B------:R-:W-:-:S04]  /*0220*/  SHF.R.U32.HI R7, RZ, 0x1f, R2 ;  /* 0x0000001fff077819 */ /* 0x000fc80000011602 */
[----:B------:R-:W-:-:S05]  /*0230*/  LEA.HI.SX32 R4, R2, R7, 0x1a ;  /* 0x0000000702047211 */ /* 0x000fca00078fd2ff */
[C---:B------:R-:W-:Y:S02]  /*0240*/  IMAD.SHL.U32 R0, R4.reuse, 0x8, RZ ;  /* 0x0000000804007824 */ /* 0x040fe400078e00ff */
[----:B------:R-:W-:-:S03]  /*0250*/  IMAD R13, R4, -0x180, R13 ;  /* 0xfffffe80040d7824 */ /* 0x000fc600078e020d */
[----:B------:R-:W-:Y:S02]  /*0260*/  LEA.HI.SX32 R3, R3, -R0, 0x1a ;  /* 0x8000000003037211 */ /* 0x000fe400078fd2ff */
[----:B------:R-:W-:Y:S02]  /*0270*/  IABS R19, R13 ;  /* 0x0000000d00137213 */ /* 0x000fe40000000000 */
[----:B------:R-:W-:-:S04]  /*0280*/  VIMNMX R6, R3, 0x8, PT ;  /* 0x0000000803067848 */ /* 0x000fc80003fe0100 */
[-C--:B------:R-:W-:Y:S02]  /*0290*/  IABS R15, R6.reuse ;  /* 0x00000006000f7213 */ /* 0x080fe40000000000 */
[----:B------:R-:W-:Y:S02]  /*02a0*/  IABS R10, R6 ;  /* 0x00000006000a7213 */ /* 0x000fe40000000000 */
[----:B------:R-:W2:Y:S03]  /*02b0*/  I2F.RP R7, R15 ;  /* 0x0000000f00077306 */ /* 0x000ea60000209400 */
[----:B------:R-:W-:-:S05]  /*02c0*/  IMAD.MOV R17, RZ, RZ, -R10 ;  /* 0x000000ffff117224 */ /* 0x000fca00078e0a0a */
[----:B--2---:R-:W2:Y:S02]  /*02d0*/  MUFU.RCP R7, R7 ;  /* 0x0000000700077308 */ /* 0x004ea40000001000 */
[----:B--2---:R-:W-:Y:S02]  /*02e0*/  VIADD R2, R7, 0xffffffe ;  /* 0x0ffffffe07027836 */ /* 0x004fe40000000000 */
[----:B------:R-:W2:Y:S04]  /*02f0*/  S2R R7, SR_TID.X ;  /* 0x0000000000077919 */ /* 0x000ea80000002100 */
[----:B------:R3:W4:Y:S02]  /*0300*/  F2I.FTZ.U32.TRUNC.NTZ R3, R2 ;  /* 0x0000000200037305 */ /* 0x000724000021f000 */
[----:B---3--:R-:W-:-:S02]  /*0310*/  IMAD.MOV.U32 R2, RZ, RZ, RZ ;  /* 0x000000ffff027224 */ /* 0x008fc400078e00ff */
[----:B----4-:R-:W-:-:S04]  /*0320*/  IMAD.MOV R8, RZ, RZ, -R3 ;  /* 0x000000ffff087224 */ /* 0x010fc800078e0a03 */
[----:B------:R-:W-:-:S04]  /*0330*/  IMAD R9, R8, R15, RZ ;  /* 0x0000000f08097224 */ /* 0x000fc800078e02ff */
[----:B------:R-:W-:Y:S02]  /*0340*/  IMAD.HI.U32 R8, R3, R9, R2 ;  /* 0x0000000903087227 */ /* 0x000fe400078e0002 */
[----:B------:R-:W3:Y:S04]  /*0350*/  I2F.RP R9, R21 ;  /* 0x0000001500097306 */ /* 0x000ee80000209400 */
[----:B------:R-:W-:Y:S01]  /*0360*/  IMAD.HI.U32 R2, R8, R11, RZ ;  /* 0x0000000b08027227 */ /* 0x000fe200078e00ff */
[----:B--2---:R-:W-:-:S03]  /*0370*/  SHF.R.U32.HI R14, RZ, 0x1, R7 ;  /* 0x00000001ff0e7819 */ /* 0x004fc60000011607 */
[----:B------:R-:W-:Y:S01]  /*0380*/  IMAD R2, R2, R17, R11 ;  /* 0x0000001102027224 */ /* 0x000fe200078e020b */
[----:B------:R-:W-:Y:S01]  /*0390*/  SGXT.U32 R14, R14, 0x6 ;  /* 0x000000060e0e781a */ /* 0x000fe20000000000 */
[----:B------:R-:W-:-:S03]  /*03a0*/  IMAD.HI.U32 R8, R8, R19, RZ ;  /* 0x0000001308087227 */ /* 0x000fc600078e00ff */
[C---:B------:R-:W-:Y:S01]  /*03b0*/  ISETP.GT.U32.AND P0, PT, R15.reuse, R2, PT ;  /* 0x000000020f00720c */ /* 0x040fe20003f04070 */
[----:B------:R-:W-:Y:S01]  /*03c0*/  IMAD R4, R8, R17, R19 ;  /* 0x0000001108047224 */ /* 0x000fe200078e0213 */
[----:B---3--:R-:W2:Y:S04]  /*03d0*/  MUFU.RCP R9, R9 ;  /* 0x0000000900097308 */ /* 0x008ea80000001000 */
[----:B------:R-:W-:-:S07]  /*03e0*/  ISETP.GT.U32.AND P3, PT, R15, R4, PT ;  /* 0x000000040f00720c */ /* 0x000fce0003f64070 */
[----:B------:R-:W-:Y:S02]  /*03f0*/  @!P0 IMAD.IADD R2, R2, 0x1, -R15 ;  /* 0x0000000102028824 */ /* 0x000fe400078e0a0f */
[----:B--2---:R-:W-:-:S03]  /*0400*/  VIADD R3, R9, 0xffffffe ;  /* 0x0ffffffe09037836 */ /* 0x004fc60000000000 */
[----:B------:R-:W-:Y:S01]  /*0410*/  ISETP.GT.U32.AND P0, PT, R15, R2, PT ;  /* 0x000000020f00720c */ /* 0x000fe20003f04070 */
[----:B------:R-:W-:Y:S01]  /*0420*/  @!P3 IMAD.IADD R4, R4, 0x1, -R15 ;  /* 0x000000010404b824 */ /* 0x000fe200078e0a0f */
[----:B------:R-:W-:Y:S01]  /*0430*/  LOP3.LUT R9, RZ, R6, RZ, 0x33, !PT ;  /* 0x00000006ff097212 */ /* 0x000fe200078e33ff */
[----:B------:R-:W-:Y:S01]  /*0440*/  @!P3 VIADD R8, R8, 0x1 ;  /* 0x000000010808b836 */ /* 0x000fe20000000000 */
[----:B------:R-:W2:Y:S02]  /*0450*/  F2I.FTZ.U32.TRUNC.NTZ R3, R3 ;  /* 0x0000000300037305 */ /* 0x000ea4000021f000 */
[----:B------:R-:W-:-:S07]  /*0460*/  ISETP.GE.U32.AND P2, PT, R4, R15, PT ;  /* 0x0000000f0400720c */ /* 0x000fce0003f46070 */
[----:B------:R-:W-:Y:S01]  /*0470*/  @!P0 IMAD.IADD R2, R2, 0x1, -R15 ;  /* 0x0000000102028824 */ /* 0x000fe200078e0a0f */
[----:B------:R-:W-:Y:S02]  /*0480*/  ISETP.NE.AND P0, PT, R6, RZ, PT ;  /* 0x000000ff0600720c */ /* 0x000fe40003f05270 */
[----:B------:R-:W-:Y:S01]  /*0490*/  LOP3.LUT R6, R13, R6, RZ, 0x3c, !PT ;  /* 0x000000060d067212 */ /* 0x000fe200078e3cff */
[----:B------:R-:W-:Y:S02]  /*04a0*/  @!P1 IMAD.MOV R2, RZ, RZ, -R2 ;  /* 0x000000ffff029224 */ /* 0x000fe400078e0a02 */
[----:B------:R-:W-:Y:S01]  /*04b0*/  @P2 VIADD R8, R8, 0x1 ;  /* 0x0000000108082836 */ /* 0x000fe20000000000 */
[----:B------:R-:W-:Y:S02]  /*04c0*/  ISETP.GE.AND P1, PT, R6, RZ, PT ;  /* 0x000000ff0600720c */ /* 0x000fe40003f26270 */
[----:B------:R-:W-:Y:S01]  /*04d0*/  SEL R11, R9, R2, !P0 ;  /* 0x00000002090b7207 */ /* 0x000fe20004000000 */
[----:B------:R-:W-:Y:S01]  /*04e0*/  IMAD.MOV.U32 R2, RZ, RZ, RZ ;  /* 0x000000ffff027224 */ /* 0x000fe200078e00ff */
[----:B------:R-:W-:-:S03]  /*04f0*/  SHF.R.U32.HI R6, RZ, 0x3, R7 ;  /* 0x00000003ff067819 */ /* 0x000fc60000011607 */
[----:B------:R-:W-:Y:S02]  /*0500*/  IMAD.IADD R11, R0, 0x1, R11 ;  /* 0x00000001000b7824 */ /* 0x000fe400078e020b */
[--C-:B--2---:R-:W-:Y:S02]  /*0510*/  IMAD.MOV R0, RZ, RZ, -R3.reuse ;  /* 0x000000ffff007224 */ /* 0x104fe400078e0a03 */
[----:B------:R-:W-:Y:S02]  /*0520*/  IMAD.SHL.U32 R12, R11, 0x40, RZ ;  /* 0x000000400b0c7824 */ /* 0x000fe400078e00ff */
[----:B------:R-:W-:Y:S02]  /*0530*/  IMAD R11, R0, R21, RZ ;  /* 0x00000015000b7224 */ /* 0x000fe400078e02ff */
[----:B------:R-:W-:Y:S01]  /*0540*/  @!P1 IMAD.MOV R8, RZ, RZ, -R8 ;  /* 0x000000ffff089224 */ /* 0x000fe200078e0a08 */
[----:B------:R-:W-:Y:S01]  /*0550*/  LOP3.LUT R10, R12, R14, RZ, 0xfc, !PT ;  /* 0x0000000e0c0a7212 */ /* 0x000fe200078efcff */
[----:B------:R-:W-:-:S03]  /*0560*/  IMAD.HI.U32 R2, R3, R11, R2 ;  /* 0x0000000b03027227 */ /* 0x000fc600078e0002 */
[----:B------:R-:W-:Y:S02]  /*0570*/  IABS R0, R10 ;  /* 0x0000000a00007213 */ /* 0x000fe40000000000 */
[----:B------:R-:W-:Y:S02]  /*0580*/  SEL R3, R9, R8, !P0 ;  /* 0x0000000809037207 */ /* 0x000fe40004000000 */
[----:B------:R-:W2:Y:S01]  /*0590*/  LDC.64 R8, c[0x0][0x210] ;  /* 0x00008400ff087b82 */ /* 0x000ea20000000a00 */
[----:B------:R-:W-:Y:S01]  /*05a0*/  IMAD.HI.U32 R2, R2, R0, RZ ;  /* 0x0000000002027227 */ /* 0x000fe200078e00ff */
[----:B------:R-:W-:-:S03]  /*05b0*/  ISETP.NE.AND P0, PT, R5, RZ, PT ;  /* 0x000000ff0500720c */ /* 0x000fc60003f05270 */
[----:B------:R-:W-:Y:S02]  /*05c0*/  IMAD.MOV R2, RZ, RZ, -R2 ;  /* 0x000000ffff027224 */ /* 0x000fe400078e0a02 */
[----:B------:R-:W-:Y:S02]  /*05d0*/  IMAD.SHL.U32 R3, R3, 0x40, RZ ;  /* 0x0000004003037824 */ /* 0x000fe400078e00ff */
[----:B------:R-:W-:-:S03]  /*05e0*/  IMAD R0, R21, R2, R0 ;  /* 0x0000000215007224 */ /* 0x000fc600078e0200 */
[----:B------:R-:W-:Y:S02]  /*05f0*/  LOP3.LUT R4, R3, R14, RZ, 0xfc, !PT ;  /* 0x0000000e03047212 */ /* 0x000fe400078efcff */
[----:B------:R-:W-:-:S03]  /*0600*/  ISETP.GT.U32.AND P2, PT, R21, R0, PT ;  /* 0x000000001500720c */ /* 0x000fc60003f44070 */
[----:B------:R-:W-:-:S05]  /*0610*/  IMAD.HI R2, R4, 0x2aaaaaab, RZ ;  /* 0x2aaaaaab04027827 */ /* 0x000fca00078e02ff */
[----:B------:R-:W-:-:S04]  /*0620*/  SHF.R.U32.HI R15, RZ, 0x1f, R2 ;  /* 0x0000001fff0f7819 */ /* 0x000fc80000011602 */
[----:B------:R-:W-:Y:S01]  /*0630*/  LEA.HI R15, R2, R15, RZ, 0x17 ;  /* 0x0000000f020f7211 */ /* 0x000fe200078fb8ff */
[----:B------:R-:W-:Y:S01]  /*0640*/  @!P2 IMAD.IADD R0, R0, 0x1, -R21 ;  /* 0x000000010000a824 */ /* 0x000fe200078e0a15 */
[----:B------:R-:W-:Y:S02]  /*0650*/  ISETP.GE.AND P2, PT, R10, RZ, PT ;  /* 0x000000ff0a00720c */ /* 0x000fe40003f46270 */
[----:B------:R-:W3:Y:S01]  /*0660*/  LDC.64 R10, c[0x0][0x218] ;  /* 0x00008600ff0a7b82 */ /* 0x000ee20000000a00 */
[----:B------:R-:W-:Y:S01]  /*0670*/  IMAD R15, R15, -0xc00, R4 ;  /* 0xfffff4000f0f7824 */ /* 0x000fe200078e0204 */
[----:B------:R-:W-:Y:S02]  /*0680*/  ISETP.GT.U32.AND P1, PT, R21, R0, PT ;  /* 0x000000001500720c */ /* 0x000fe40003f24070 */
[----:B------:R-:W-:-:S11]  /*0690*/  SHF.R.U32.HI R4, RZ, 0x5, R7 ;  /* 0x00000005ff047819 */ /* 0x000fd60000011607 */
[----:B------:R-:W-:-:S04]  /*06a0*/  @!P1 IMAD.IADD R0, R0, 0x1, -R21 ;  /* 0x0000000100009824 */ /* 0x000fc800078e0a15 */
[----:B------:R-:W-:Y:S02]  /*06b0*/  IMAD.MOV.U32 R13, RZ, RZ, R0 ;  /* 0x000000ffff0d7224 */ /* 0x000fe400078e0000 */
[----:B------:R-:W-:Y:S02]  /*06c0*/  IMAD.SHL.U32 R0, R7, 0x8, RZ ;  /* 0x0000000807007824 */ /* 0x000fe400078e00ff */
[----:B------:R-:W-:Y:S01]  /*06d0*/  @!P2 IMAD.MOV R13, RZ, RZ, -R13 ;  /* 0x000000ffff0da224 */ /* 0x000fe200078e0a0d */
[----:B------:R-:W-:Y:S02]  /*06e0*/  @!P0 LOP3.LUT R13, RZ, R5, RZ, 0x33, !PT ;  /* 0x00000005ff0d8212 */ /* 0x000fe400078e33ff */
[----:B------:R-:W-:Y:S02]  /*06f0*/  LOP3.LUT R2, R0, 0x8, RZ, 0xc0, !PT ;  /* 0x0000000800027812 */ /* 0x000fe400078ec0ff */
[----:B------:R-:W-:-:S03]  /*0700*/  LOP3.LUT R17, R0, 0x8, R7, 0x48, !PT ;  /* 0x0000000800117812 */ /* 0x000fc600078e4807 */
[--C-:B------:R-:W-:Y:S02]  /*0710*/  IMAD R15, R15, 0x1000, R2.reuse ;  /* 0x000010000f0f7824 */ /* 0x100fe400078e0202 */
[----:B------:R-:W-:Y:S02]  /*0720*/  IMAD R17, R14, 0x10, R17 ;  /* 0x000000100e117824 */ /* 0x000fe400078e0211 */
[----:B------:R-:W-:Y:S01]  /*0730*/  IMAD R13, R13, 0x1000, R2 ;  /* 0x000010000d0d7824 */ /* 0x000fe200078e0202 */
[----:B------:R-:W-:Y:S01]  /*0740*/  SHF.R.U32.HI R2, RZ, 0x3, R7 ;  /* 0x00000003ff027819 */ /* 0x000fe20000011607 */
[----:B---3--:R-:W-:Y:S01]  /*0750*/  IMAD.WIDE R10, R15, 0x2, R10 ;  /* 0x000000020f0a7825 */ /* 0x008fe200078e020a */
[----:B------:R-:W-:-:S03]  /*0760*/  LEA R15, R17, UR8, 0x1 ;  /* 0x00000008110f7c11 */ /* 0x000fc6000f8e08ff */
[----:B--2---:R-:W-:Y:S01]  /*0770*/  IMAD.WIDE R8, R13, 0x2, R8 ;  /* 0x000000020d087825 */ /* 0x004fe200078e0208 */
[----:B------:R-:W-:Y:S02]  /*0780*/  SGXT.U32 R13, R2, 0x4 ;  /* 0x00000004020d781a */ /* 0x000fe40000000000 */
[----:B------:R-:W-:Y:S02]  /*0790*/  IADD3 R16, P0, R10, 0x20, RZ ;  /* 0x000000200a107810 */ /* 0x000fe40007f1e0ff */
[----:B------:R-:W-:Y:S01]  /*07a0*/  @!PT LDS RZ, [RZ] ;  /* 0x00000000fffff984 */ /* 0x000fe20000000800 */
[----:B------:R-:W-:Y:S01]  /*07b0*/  @!PT LDS RZ, [RZ] ;  /* 0x00000000fffff984 */ /* 0x000fe20000000800 */
[----:B------:R-:W-:Y:S01]  /*07c0*/  @!PT LDS RZ, [RZ] ;  /* 0x00000000fffff984 */ /* 0x000fe20000000800 */
[----:B------:R-:W-:Y:S01]  /*07d0*/  LDGSTS.E.BYPASS.128 [R15], desc[UR10][R8.64] ;  /* 0x00000000080f7fae */ /* 0x000fe2000b901c4a */
[----:B------:R-:W-:Y:S02]  /*07e0*/  IADD3 R14, P1, R8, 0x20, RZ ;  /* 0x00000020080e7810 */ /* 0x000fe40007f3e0ff */
[----:B------:R-:W-:Y:S01]  /*07f0*/  LOP3.LUT R2, R12, R13, RZ, 0xfc, !PT ;  /* 0x0000000d0c027212 */ /* 0x000fe200078efcff */
[----:B------:R-:W0:Y:S01]  /*0800*/  LDGDEPBAR ;  /* 0x00000000000079af */ /* 0x000e220000000000 */
[----:B------:R-:W-:Y:S01]  /*0810*/  IMAD.X R19, RZ, RZ, R11, P0 ;  /* 0x000000ffff137224 */ /* 0x000fe200000e060b */
[----:B------:R-:W-:Y:S01]  /*0820*/  CS2R R12, SRZ ;  /* 0x00000000000c7805 */ /* 0x000fe2000001ff00 */
[----:B------:R-:W-:Y:S01]  /*0830*/  IMAD.X R17, RZ, RZ, R9, P1 ;  /* 0x000000ffff117224 */ /* 0x000fe200008e0609 */
[----:B------:R2:W-:Y:S04]  /*0840*/  LDGSTS.E.BYPASS.128 [R15+0x1000], desc[UR10][R10.64] ;  /* 0x010000000a0f7fae */ /* 0x0005e8000b901c4a */
[----:B------:R-:W0:Y:S01]  /*0850*/  LDGDEPBAR ;  /* 0x00000000000079af */ /* 0x000e220000000000 */
[----:B--2---:R-:W-:-:S07]  /*0860*/  LOP3.LUT R10, R4, 0x7fffffc, RZ, 0xc0, !PT ;  /* 0x07fffffc040a7812 */ /* 0x004fce00078ec0ff */
.L_x_0:
[----:B--2---:R-:W2:Y:S01]  /*0870*/  SHFL.IDX PT, R8, R10, RZ, 0x1f ;  /* 0x00001fff0a087589 */ /* 0x004ea200000e0000 */
[----:B------:R-:W-:Y:S01]  /*0880*/  UIADD3 UR9, UR9, 0x1, URZ ;  /* 0x0000000109097890 */ /* 0x000fe2000fffe03f */
[----:B------:R-:W-:-:S04]  /*0890*/  DEPBAR.LE SB0, 0x0 ;  /* 0x000080000000791a */ /* 0x000fc80000000000 */
[----:B------:R-:W-:Y:S01]  /*08a0*/  UISETP.GE.AND UP0, UPT, UR9, 0x2, UPT ;  /* 0x000000020900788c */ /* 0x000fe2000bf06270 */
[----:B------:R-:W-:Y:S01]  /*08b0*/  BAR.SYNC.DEFER_BLOCKING 0x0 ;  /* 0x0000000000007b1d */ /* 0x000fe20000010000 */
[----:B------:R-:W-:Y:S01]  /*08c0*/  VIADD R12, R12, 0x1 ;  /* 0x000000010c0c7836 */ /* 0x000fe20000000000 */
[C---:B------:R-:W-:Y:S01]  /*08d0*/  ISETP.GE.U32.AND P0, PT, R13.reuse, 0xff0, PT ;  /* 0x00000ff00d00780c */ /* 0x040fe20003f06070 */
[----:B------:R-:W-:Y:S01]  /*08e0*/  USEL UR9, UR9, URZ, !UP0 ;  /* 0x0000003f09097287 */ /* 0x000fe2000c000000 */
[----:B------:R-:W-:Y:S02]  /*08f0*/  IMAD.MOV.U32 R9, RZ, RZ, R17 ;  /* 0x000000ffff097224 */ /* 0x000fe400078e0011 */
[----:B------:R-:W-:Y:S01]  /*0900*/  ISETP.GE.AND P1, PT, R12, 0x2, PT ;  /* 0x000000020c00780c */ /* 0x000fe20003f26270 */
[----:B------:R-:W-:-:S03]  /*0910*/  VIADD R13, R13, 0x10 ;  /* 0x000000100d0d7836 */ /* 0x000fc60000000000 */
[----:B------:R-:W-:-:S05]  /*0920*/  SEL R12, R12, RZ, !P1 ;  /* 0x000000ff0c0c7207 */ /* 0x000fca0004800000 */
[----:B------:R-:W-:Y:S01]  /*0930*/  IMAD R11, R12, 0x800, R15 ;  /* 0x000008000c0b7824 */ /* 0x000fe200078e020f */
[----:B--2---:R-:W-:Y:S01]  /*0940*/  R2UR UR4, R8 ;  /* 0x00000000080472ca */ /* 0x004fe200000e0000 */
[----:B------:R-:W-:Y:S01]  /*0950*/  IMAD.MOV.U32 R8, RZ, RZ, R14 ;  /* 0x000000ffff087224 */ /* 0x000fe200078e000e */
[----:B------:R-:W-:Y:S01]  /*0960*/  IADD3 R14, P2, R14, 0x20, RZ ;  /* 0x000000200e0e7810 */ /* 0x000fe20007f5e0ff */
[----:B------:R-:W-:-:S04]  /*0970*/  WARPGROUP.ARRIVE ;  /* 0x00000000000079c5 */ /* 0x000fc80000000000 */
[----:B------:R-:W-:-:S06]  /*0980*/  IMAD.X R17, RZ, RZ, R17, P2 ;  /* 0x000000ffff117224 */ /* 0x000fcc00010e0611 */
[----:B------:R-:W-:Y:S02]  /*0990*/  USHF.L.U32 UR5, UR4, 0x5, URZ ;  /* 0x0000000504057899 */ /* 0x000fe4000800063f */
[----:B------:R-:W-:Y:S02]  /*09a0*/  ULEA UR4, UR9, UR8, 0xb ;  /* 0x0000000809047291 */ /* 0x000fe4000f8e583f */
[----:B------:R-:W-:Y:S02]  /*09b0*/  ULOP3.LUT UR5, UR5, 0x60, URZ, 0xc0, !UPT ;  /* 0x0000006005057892 */ /* 0x000fe4000f8ec03f */
[----:B------:R-:W-:Y:S02]  /*09c0*/  USHF.R.U32.HI UR6, URZ, 0x4, UR4 ;  /* 0x000000043f067899 */ /* 0x000fe40008011604 */
[----:B------:R-:W-:Y:S02]  /*09d0*/  UIADD3 UR4, UR4, 0x1000, URZ ;  /* 0x0000100004047890 */ /* 0x000fe4000fffe03f */
[----:B------:R-:W-:-:S02]  /*09e0*/  ULOP3.LUT UR6, UR6, 0x3fff, URZ, 0xc0, !UPT ;  /* 0x00003fff06067892 */ /* 0x000fc4000f8ec03f */
[----:B------:R-:W-:Y:S02]  /*09f0*/  USHF.R.U32.HI UR4, URZ, 0x4, UR4 ;  /* 0x000000043f047899 */ /* 0x000fe40008011604 */
[----:B------:R-:W-:Y:S02]  /*0a00*/  UIADD3 UR5, UP0, UR5, UR6, URZ ;  /* 0x0000000605057290 */ /* 0x000fe4000ff1e03f */
[----:B------:R-:W-:Y:S02]  /*0a10*/  ULOP3.LUT UR4, UR4, 0x3fff, URZ, 0xc0, !UPT ;  /* 0x00003fff04047892 */ /* 0x000fe4000f8ec03f */
[----:B------:R-:W-:Y:S02]  /*0a20*/  UIADD3.X UR7, URZ, URZ, URZ, UP0, !UPT ;  /* 0x0000003f3f077290 */ /* 0x000fe400087fe43f */
[----:B------:R-:W-:Y:S02]  /*0a30*/  ULOP3.LUT UR6, UR4, 0x800000, URZ, 0xfc, !UPT ;  /* 0x0080000004067892 */ /* 0x000fe4000f8efc3f */
[----:B------:R-:W-:-:S02]  /*0a40*/  ULOP3.LUT UR4, UR5, 0x800000, URZ, 0xfc, !UPT ;  /* 0x0080000005047892 */ /* 0x000fc4000f8efc3f */
[----:B------:R-:W-:-:S03]  /*0a50*/  ULOP3.LUT UR5, UR7, 0xc0000010, URZ, 0xfc, !UPT ;  /* 0xc000001007057892 */ /* 0x000fc6000f8efc3f */
[----:B------:R-:W-:-:S06]  /*0a60*/  UMOV UR7, 0xc0000010 ;  /* 0xc000001000077882 */ /* 0x000fcc0000000000 */
[----:B------:R-:W-:Y:S03]  /*0a70*/  HGMMA.64x64x16.F32.BF16 R24, gdesc[UR4], R24, gsb0 ;  /* 0x00e00000041879f0 */ /* 0x000fe60008001818 */
[----:B------:R-:W-:Y:S02]  /*0a80*/  WARPGROUP.DEPBAR.LE gsb0, 0x1 ;  /* 0x00008000000079c5 */ /* 0x000fe40000010100 */
[----:B------:R-:W-:Y:S06]  /*0a90*/  BAR.SYNC.DEFER_BLOCKING 0x0 ;  /* 0x0000000000007b1d */ /* 0x000fec0000010000 */
[----:B------:R-:W-:Y:S01]  /*0aa0*/  @!PT LDS RZ, [RZ] ;  /* 0x00000000fffff984 */ /* 0x000fe20000000800 */
[----:B------:R-:W-:Y:S01]  /*0ab0*/  @!PT LDS RZ, [RZ] ;  /* 0x00000000fffff984 */ /* 0x000fe20000000800 */
[----:B------:R-:W-:Y:S01]  /*0ac0*/  @!PT LDS RZ, [RZ] ;  /* 0x00000000fffff984 */ /* 0x000fe20000000800 */
[----:B------:R2:W-:Y:S04]  /*0ad0*/  LDGSTS.E.BYPASS.128 [R11], desc[UR10][R8.64], !P0 ;  /* 0x00000000080b7fae */ /* 0x0005e8000c101c4a */
[----:B------:R-:W0:Y:S01]  /*0ae0*/  LDGDEPBAR ;  /* 0x00000000000079af */ /* 0x000e220000000000 */
[----:B--2---:R-:W-:Y:S01]  /*0af0*/  IMAD.MOV.U32 R8, RZ, RZ, R16 ;  /* 0x000000ffff087224 */ /* 0x004fe200078e0010 */
[----:B------:R-:W-:Y:S01]  /*0b00*/  IADD3 R16, P1, R16, 0x20, RZ ;  /* 0x0000002010107810 */ /* 0x000fe20007f3e0ff */
[----:B------:R-:W-:-:S04]  /*0b10*/  IMAD.MOV.U32 R9, RZ, RZ, R19 ;  /* 0x000000ffff097224 */ /* 0x000fc800078e0013 */
[----:B------:R-:W-:Y:S01]  /*0b20*/  IMAD.X R19, RZ, RZ, R19, P1 ;  /* 0x000000ffff137224 */ /* 0x000fe200008e0613 */
[----:B------:R2:W-:Y:S04]  /*0b30*/  LDGSTS.E.BYPASS.128 [R11+0x1000], desc[UR10][R8.64], !P0 ;  /* 0x01000000080b7fae */ /* 0x0005e8000c101c4a */
[----:B------:R-:W0:Y:S01]  /*0b40*/  LDGDEPBAR ;  /* 0x00000000000079af */ /* 0x000e220000000000 */
[----:B------:R-:W-:Y:S05]  /*0b50*/  @!P0 BRA `(.L_x_0) ;  /* 0xfffffffc00448947 */ /* 0x000fea000383ffff */
[----:B------:R-:W-:Y:S02]  /*0b60*/  WARPGROUP.DEPBAR.LE gsb0, 0x0 ;  /* 0x00008000000079c5 */ /* 0x000fe40000010000 */
[----:B------:R-:W-:-:S04]  /*0b70*/  DEPBAR.LE SB0, 0x0 ;  /* 0x000080000000791a */ /* 0x000fc80000000000 */
[----:B--2---:R-:W-:Y:S01]  /*0b80*/  IMAD.SHL.U32 R9, R6, 0x4, RZ ;  /* 0x0000000406097824 */ /* 0x004fe200078e00ff */
[----:B------:R-:W-:Y:S02]  /*0b90*/  LOP3.LUT R8, R7, 0xf, RZ, 0xc0, !PT ;  /* 0x0000000f07087812 */ /* 0x000fe400078ec0ff */
[----:B------:R-:W-:Y:S02]  /*0ba0*/  LOP3.LUT R4, R4, 0x3, RZ, 0xc0, !PT ;  /* 0x0000000304047812 */ /* 0x000fe400078ec0ff */
[----:B------:R-:W-:Y:S02]  /*0bb0*/  LOP3.LUT R9, R9, 0x8, RZ, 0xc0, !PT ;  /* 0x0000000809097812 */ /* 0x000fe400078ec0ff */
[----:B------:R-:W-:Y:S02]  /*0bc0*/  F2FP.BF16.F32.PACK_AB R24, R25, R24 ;  /* 0x000000181918723e */ /* 0x000fe400000010ff */
[----:B------:R-:W-:Y:S01]  /*0bd0*/  F2FP.BF16.F32.PACK_AB R25, R27, R26 ;  /* 0x0000001a1b19723e */ /* 0x000fe200000010ff */
[----:B------:R-:W-:Y:S01]  /*0be0*/  IMAD R9, R8, 0x48, R9 ;  /* 0x0000004808097824 */ /* 0x000fe200078e0209 */
[----:B------:R-:W-:-:S02]  /*0bf0*/  F2FP.BF16.F32.PACK_AB R32, R33, R32 ;  /* 0x000000202120723e */ /* 0x000fc400000010ff */
[----:B------:R-:W-:Y:S01]  /*0c00*/  F2FP.BF16.F32.PACK_AB R26, R29, R28 ;  /* 0x0000001c1d1a723e */ /* 0x000fe200000010ff */
[----:B------:R-:W-:Y:S01]  /*0c10*/  IMAD R9, R4, 0x480, R9 ;  /* 0x0000048004097824 */ /* 0x000fe200078e0209 */
[----:B------:R-:W-:Y:S02]  /*0c20*/  F2FP.BF16.F32.PACK_AB R27, R31, R30 ;  /* 0x0000001e1f1b723e */ /* 0x000fe400000010ff */
[----:B------:R-:W-:Y:S02]  /*0c30*/  F2FP.BF16.F32.PACK_AB R33, R35, R34 ;  /* 0x000000222321723e */ /* 0x000fe400000010ff */
[----:B------:R-:W-:Y:S02]  /*0c40*/  F2FP.BF16.F32.PACK_AB R40, R41, R40 ;  /* 0x000000282928723e */ /* 0x000fe400000010ff */
[----:B------:R-:W-:Y:S01]  /*0c50*/  LEA R20, R9, UR8, 0x1 ;  /* 0x0000000809147c11 */ /* 0x000fe2000f8e08ff */
[----:B------:R-:W-:Y:S01]  /*0c60*/  BAR.SYNC.DEFER_BLOCKING 0x0 ;  /* 0x0000000000007b1d */ /* 0x000fe20000010000 */
[----:B------:R-:W-:-:S02]  /*0c70*/  F2FP.BF16.F32.PACK_AB R34, R37, R36 ;  /* 0x000000242522723e */ /* 0x000fc400000010ff */
[----:B------:R-:W-:Y:S02]  /*0c80*/  F2FP.BF16.F32.PACK_AB R35, R39, R38 ;  /* 0x000000262723723e */ /* 0x000fe400000010ff */
[----:B------:R-:W-:Y:S02]  /*0c90*/  F2FP.BF16.F32.PACK_AB R41, R43, R42 ;  /* 0x0000002a2b29723e */ /* 0x000fe400000010ff */
[----:B------:R-:W-:Y:S02]  /*0ca0*/  F2FP.BF16.F32.PACK_AB R48, R49, R48 ;  /* 0x000000303130723e */ /* 0x000fe400000010ff */
[----:B------:R-:W-:Y:S02]  /*0cb0*/  F2FP.BF16.F32.PACK_AB R42, R45, R44 ;  /* 0x0000002c2d2a723e */ /* 0x000fe400000010ff */
[----:B------:R-:W-:Y:S02]  /*0cc0*/  F2FP.BF16.F32.PACK_AB R43, R47, R46 ;  /* 0x0000002e2f2b723e */ /* 0x000fe400000010ff */
[----:B------:R-:W-:-:S02]  /*0cd0*/  F2FP.BF16.F32.PACK_AB R49, R51, R50 ;  /* 0x000000323331723e */ /* 0x000fc400000010ff */
[----:B------:R-:W-:Y:S02]  /*0ce0*/  F2FP.BF16.F32.PACK_AB R50, R53, R52 ;  /* 0x000000343532723e */ /* 0x000fe400000010ff */
[----:B------:R-:W-:Y:S02]  /*0cf0*/  F2FP.BF16.F32.PACK_AB R51, R55, R54 ;  /* 0x000000363733723e */ /* 0x000fe400000010ff */
[----:B------:R-:W-:Y:S02]  /*0d00*/  LOP3.LUT R7, R6, 0x3, RZ, 0xc0, !PT ;  /* 0x0000000306077812 */ /* 0x000fe400078ec0ff */
[----:B------:R-:W-:Y:S01]  /*0d10*/  LOP3.LUT R3, R3, 0x38, R0, 0xf8, !PT ;  /* 0x0000003803037812 */ /* 0x000fe200078ef800 */
[----:B------:R2:W-:Y:S02]  /*0d20*/  STSM.16.M88.4 [R20], R24 ;  /* 0x0000001814007844 */ /* 0x0005e40000000200 */
[----:B------:R-:W-:Y:S01]  /*0d30*/  IMAD R7, R4, 0x4, R7 ;  /* 0x0000000404077824 */ /* 0x000fe200078e0207 */
[----:B------:R-:W-:Y:S01]  /*0d40*/  LOP3.LUT R4, R0, 0x38, RZ, 0xc0, !PT ;  /* 0x0000003800047812 */ /* 0x000fe200078ec0ff */
[----:B------:R-:W-:Y:S01]  /*0d50*/  IMAD R23, R2, 0xc00, R3 ;  /* 0x00000c0002177824 */ /* 0x000fe200078e0203 */
[----:B------:R-:W-:Y:S01]  /*0d60*/  STSM.16.M88.4 [R20+0x20], R32 ;  /* 0x0000202014007844 */ /* 0x000fe20000000200 */
[----:B------:R-:W-:-:S02]  /*0d70*/  ISETP.GE.AND P0, PT, R3, 0xc00, PT ;  /* 0x00000c000300780c */ /* 0x000fc40003f06270 */
[----:B------:R-:W-:Y:S01]  /*0d80*/  IMAD R4, R7, 0x48, R4 ;  /* 0x0000004807047824 */ /* 0x000fe200078e0204 */
[----:B------:R-:W-:Y:S01]  /*0d90*/  STSM.16.M88.4 [R20+0x40], R40 ;  /* 0x0000402814007844 */ /* 0x000fe20000000200 */
[----:B------:R-:W3:Y:S01]  /*0da0*/  LDC.64 R6, c[0x0][0x220] ;  /* 0x00008800ff067b82 */ /* 0x000ee20000000a00 */
[----:B------:R-:W-:Y:S01]  /*0db0*/  LOP3.LUT R0, R2, 0x10, RZ, 0xfc, !PT ;  /* 0x0000001002007812 */ /* 0x000fe200078efcff */
[C---:B------:R-:W-:Y:S01]  /*0dc0*/  VIADD R21, R23.reuse, 0xc000 ;  /* 0x0000c00017157836 */ /* 0x040fe20000000000 */
[----:B------:R4:W-:Y:S01]  /*0dd0*/  STSM.16.M88.4 [R20+0x60], R48 ;  /* 0x0000603014007844 */ /* 0x0009e20000000200 */
[----:B------:R-:W-:Y:S02]  /*0de0*/  LEA R22, R4, UR8, 0x1 ;  /* 0x0000000804167c11 */ /* 0x000fe4000f8e08ff */
[C---:B------:R-:W-:Y:S02]  /*0df0*/  LOP3.LUT R4, R2.reuse, 0x20, RZ, 0xfc, !PT ;  /* 0x0000002002047812 */ /* 0x040fe400078efcff */
[----:B------:R-:W-:Y:S01]  /*0e00*/  BAR.SYNC.DEFER_BLOCKING 0x0 ;  /* 0x0000000000007b1d */ /* 0x000fe20000010000 */
[C---:B------:R-:W-:Y:S01]  /*0e10*/  ISETP.LT.AND P3, PT, R2.reuse, R5, !P0 ;  /* 0x000000050200720c */ /* 0x040fe20004761270 */
[----:B--2---:R-:W-:Y:S01]  /*0e20*/  VIADD R25, R23, 0x18000 ;  /* 0x0001800017197836 */ /* 0x004fe20000000000 */
[----:B------:R-:W-:-:S02]  /*0e30*/  LOP3.LUT R2, R2, 0x30, RZ, 0xfc, !PT ;  /* 0x0000003002027812 */ /* 0x000fc400078efcff */
[-C--:B------:R-:W-:Y:S02]  /*0e40*/  ISETP.LT.AND P2, PT, R0, R5.reuse, !P0 ;  /* 0x000000050000720c */ /* 0x080fe40004741270 */
[-C--:B------:R-:W-:Y:S02]  /*0e50*/  ISETP.LT.AND P1, PT, R4, R5.reuse, !P0 ;  /* 0x000000050400720c */ /* 0x080fe40004721270 */
[----:B------:R-:W-:Y:S01]  /*0e60*/  ISETP.LT.AND P0, PT, R2, R5, !P0 ;  /* 0x000000050200720c */ /* 0x000fe20004701270 */
[----:B---3--:R-:W-:-:S04]  /*0e70*/  IMAD.WIDE R2, R23, 0x2, R6 ;  /* 0x0000000217027825 */ /* 0x008fc800078e0206 */
[--C-:B------:R-:W-:Y:S01]  /*0e80*/  IMAD.WIDE R4, R21, 0x2, R6.reuse ;  /* 0x0000000215047825 */ /* 0x100fe200078e0206 */
[----:B------:R-:W2:Y:S03]  /*0e90*/  LDS.128 R16, [R22] ;  /* 0x0000000016107984 */ /* 0x000ea60000000c00 */
[----:B----4-:R-:W-:Y:S01]  /*0ea0*/  IMAD.WIDE R20, R25, 0x2, R6 ;  /* 0x0000000219147825 */ /* 0x010fe200078e0206 */
[----:B------:R-:W3:Y:S04]  /*0eb0*/  LDS.128 R12, [R22+0x900] ;  /* 0x00090000160c7984 */ /* 0x000ee80000000c00 */
[----:B------:R-:W4:Y:S04]  /*0ec0*/  LDS.128 R8, [R22+0x1200] ;  /* 0x0012000016087984 */ /* 0x000f280000000c00 */
[----:B--2---:R2:W-:Y:S04]  /*0ed0*/  @P3 STG.E.128 desc[UR10][R2.64], R16 ;  /* 0x0000001002003986 */ /* 0x0045e8000c101d0a */
[----:B---3--:R2:W-:Y:S04]  /*0ee0*/  @P2 STG.E.128 desc[UR10][R4.64], R12 ;  /* 0x0000000c04002986 */ /* 0x0085e8000c101d0a */
[----:B----4-:R2:W-:Y:S01]  /*0ef0*/  @P1 STG.E.128 desc[UR10][R20.64], R8 ;  /* 0x0000000814001986 */ /* 0x0105e2000c101d0a */
[----:B------:R-:W-:Y:S05]  /*0f00*/  @!P0 EXIT ;  /* 0x000000000000894d */ /* 0x000fea0003800000 */
[----:B--2---:R-:W1:Y:S01]  /*0f10*/  LDS.128 R8, [R22+0x1b00] ;  /* 0x001b000016087984 */ /* 0x004e620000000c00 */
[----:B------:R-:W-:-:S04]  /*0f20*/  VIADD R23, R23, 0x24000 ;  /* 0x0002400017177836 */ /* 0x000fc80000000000 */
[----:B------:R-:W-:-:S05]  /*0f30*/  IMAD.WIDE R6, R23, 0x2, R6 ;  /* 0x0000000217067825 */ /* 0x000fca00078e0206 */
[----:B-1----:R-:W-:Y:S01]  /*0f40*/  STG.E.128 desc[UR10][R6.64], R8 ;  /* 0x0000000806007986 */ /* 0x002fe2000c101d0a */
[----:B------:R-:W-:Y:S05]  /*0f50*/  EXIT ;  /* 0x000000000000794d */ /* 0x000fea0003800000 */
.L_x_1:
[----:B------:R-:W-:-:S00]  /*0f60*/  BRA `(.L_x_1) ;  /* 0xfffffffc00fc7947 */ /* 0x000fc0000383ffff */
[----:B------:R-:W-:-:S00]  /*0f70*/  NOP ;  /* 0x0000000000007918 */ /* 0x000fc00000000000 */
        /* <DEDUP_REMOVED lines=8> */
.L_x_2:


//--------------------- .nv.shared.triton_mm      --------------------------
	.section	.nv.shared.triton_mm,"aw",@nobits
	.sectionflags	@""
	.align	16
	.zero		1024


//--------------------- .nv.constant0.triton_mm   --------------------------
	.section	.nv.constant0.triton_mm,"a",@progbits
	.sectionflags	@""
	.align	4
.nv.constant0.triton_mm:
	.zero		556
